//
// Generated by NVIDIA NVVM Compiler
//
// Compiler Build ID: CL-36424714
// Cuda compilation tools, release 13.0, V13.0.88
// Based on NVVM 20.0.0
//

.version 9.0
.target sm_100
.address_size 64

	// .globl	_Z14addTwoVariableiiPi

.visible .entry _Z14addTwoVariableiiPi(
	.param .u32 _Z14addTwoVariableiiPi_param_0,
	.param .u32 _Z14addTwoVariableiiPi_param_1,
	.param .u64 .ptr .align 1 _Z14addTwoVariableiiPi_param_2
)
{
	.reg .b32 	%r<4>;
	.reg .b64 	%rd<3>;

	ld.param.u32 	%r1, [_Z14addTwoVariableiiPi_param_0];
	ld.param.u32 	%r2, [_Z14addTwoVariableiiPi_param_1];
	ld.param.u64 	%rd1, [_Z14addTwoVariableiiPi_param_2];
	cvta.to.global.u64 	%rd2, %rd1;
	add.s32 	%r3, %r2, %r1;
	st.global.u32 	[%rd2], %r3;
	ret;

}
	// .globl	_Z19addTwoVariableByPtrPiS_S_
.visible .entry _Z19addTwoVariableByPtrPiS_S_(
	.param .u64 .ptr .align 1 _Z19addTwoVariableByPtrPiS_S__param_0,
	.param .u64 .ptr .align 1 _Z19addTwoVariableByPtrPiS_S__param_1,
	.param .u64 .ptr .align 1 _Z19addTwoVariableByPtrPiS_S__param_2
)
{
	.reg .b32 	%r<4>;
	.reg .b64 	%rd<7>;

	ld.param.u64 	%rd1, [_Z19addTwoVariableByPtrPiS_S__param_0];
	ld.param.u64 	%rd2, [_Z19addTwoVariableByPtrPiS_S__param_1];
	ld.param.u64 	%rd3, [_Z19addTwoVariableByPtrPiS_S__param_2];
	cvta.to.global.u64 	%rd4, %rd3;
	cvta.to.global.u64 	%rd5, %rd2;
	cvta.to.global.u64 	%rd6, %rd1;
	ld.global.u32 	%r1, [%rd6];
	ld.global.u32 	%r2, [%rd5];
	add.s32 	%r3, %r2, %r1;
	st.global.u32 	[%rd4], %r3;
	ret;

}


// ===== COMPILED SASS (sm_100) =====

	.target	sm_100

	.elftype	@"ET_EXEC"


//--------------------- .note.nv.tkinfo           --------------------------
	.section	.note.nv.tkinfo,"",@"SHT_NOTE"
	.sectionflags	@"SHF_NOTE_NV_TKINFO"
	.tkinfo
        /*0018*/ 	.word	0x00000002
        /*0030*/ 	.string	""
        /*0030*/ 	.string	"ptxas"
        /*0030*/ 	.string	"Cuda compilation tools, release 13.0, V13.0.88"
        /*0030*/ 	.string	"Build cuda_13.0.r13.0/compiler.36424714_0"
        /*0030*/ 	.string	"-arch sm_100 -m 64 "



//--------------------- .note.nv.cuinfo           --------------------------
	.section	.note.nv.cuinfo,"",@"SHT_NOTE"
	.sectionflags	@"SHF_NOTE_NV_CUINFO"
        /*0018*/ 	.short	0x0002
        /*001a*/ 	.short	0x0064
        /*001c*/ 	.short	0x0082
	.zero		2


//--------------------- .nv.info                  --------------------------
	.section	.nv.info,"",@"SHT_CUDA_INFO"
	.align	4


	//----- nvinfo : EIATTR_REGCOUNT
	.align		4
        /*0000*/ 	.byte	0x04, 0x2f
        /*0002*/ 	.short	(.L_1 - .L_0)
	.align		4
.L_0:
        /*0004*/ 	.word	index@(_Z14addTwoVariableiiPi)
        /*0008*/ 	.word	0x00000008


	//----- nvinfo : EIATTR_FRAME_SIZE
	.align		4
.L_1:
        /*000c*/ 	.byte	0x04, 0x11
        /*000e*/ 	.short	(.L_3 - .L_2)
	.align		4
.L_2:
        /*0010*/ 	.word	index@(_Z14addTwoVariableiiPi)
        /*0014*/ 	.word	0x00000000


	//----- nvinfo : EIATTR_REGCOUNT
	.align		4
.L_3:
        /*0018*/ 	.byte	0x04, 0x2f
        /*001a*/ 	.short	(.L_5 - .L_4)
	.align		4
.L_4:
        /*001c*/ 	.word	index@(_Z19addTwoVariableByPtrPiS_S_)
        /*0020*/ 	.word	0x0000000c


	//----- nvinfo : EIATTR_FRAME_SIZE
	.align		4
.L_5:
        /*0024*/ 	.byte	0x04, 0x11
        /*0026*/ 	.short	(.L_7 - .L_6)
	.align		4
.L_6:
        /*0028*/ 	.word	index@(_Z19addTwoVariableByPtrPiS_S_)
        /*002c*/ 	.word	0x00000000


	//----- nvinfo : EIATTR_MIN_STACK_SIZE
	.align		4
.L_7:
        /*0030*/ 	.byte	0x04, 0x12
        /*0032*/ 	.short	(.L_9 - .L_8)
	.align		4
.L_8:
        /*0034*/ 	.word	index@(_Z19addTwoVariableByPtrPiS_S_)
        /*0038*/ 	.word	0x00000000


	//----- nvinfo : EIATTR_MIN_STACK_SIZE
	.align		4
.L_9:
        /*003c*/ 	.byte	0x04, 0x12
        /*003e*/ 	.short	(.L_11 - .L_10)
	.align		4
.L_10:
        /*0040*/ 	.word	index@(_Z14addTwoVariableiiPi)
        /*0044*/ 	.word	0x00000000
.L_11:


//--------------------- .nv.compat                --------------------------
	.section	.nv.compat,"",@"SHT_CUDA_COMPAT_INFO"
	.align	4
        /*0000*/ 	.byte	0x02, 0x09, 0x00, 0x00, 0x02, 0x02, 0x01, 0x00, 0x02, 0x05, 0x05, 0x00, 0x03, 0x07, 0x01, 0x01
        /*0010*/ 	.byte	0x02, 0x03, 0x00, 0x00, 0x02, 0x06, 0x01, 0x00, 0x04, 0x0b, 0x08, 0x00, 0x09, 0x00, 0x00, 0x00
        /*0020*/ 	.byte	0x00, 0x00, 0x00, 0x00


//--------------------- .nv.info._Z19addTwoVariableByPtrPiS_S_ --------------------------
	.section	.nv.info._Z19addTwoVariableByPtrPiS_S_,"",@"SHT_CUDA_INFO"
	.sectionflags	@""
	.align	4


	//----- nvinfo : EIATTR_CUDA_API_VERSION
	.align		4
        /*0000*/ 	.byte	0x04, 0x37
        /*0002*/ 	.short	(.L_13 - .L_12)
.L_12:
        /*0004*/ 	.word	0x00000082


	//----- nvinfo : EIATTR_KPARAM_INFO
	.align		4
.L_13:
        /*0008*/ 	.byte	0x04, 0x17
        /*000a*/ 	.short	(.L_15 - .L_14)
.L_14:
        /*000c*/ 	.word	0x00000000
        /*0010*/ 	.short	0x0002
        /*0012*/ 	.short	0x0010
        /*0014*/ 	.byte	0x00, 0xf5, 0x21, 0x00


	//----- nvinfo : EIATTR_KPARAM_INFO
	.align		4
.L_15:
        /*0018*/ 	.byte	0x04, 0x17
        /*001a*/ 	.short	(.L_17 - .L_16)
.L_16:
        /*001c*/ 	.word	0x00000000
        /*0020*/ 	.short	0x0001
        /*0022*/ 	.short	0x0008
        /*0024*/ 	.byte	0x00, 0xf5, 0x21, 0x00


	//----- nvinfo : EIATTR_KPARAM_INFO
	.align		4
.L_17:
        /*0028*/ 	.byte	0x04, 0x17
        /*002a*/ 	.short	(.L_19 - .L_18)
.L_18:
        /*002c*/ 	.word	0x00000000
        /*0030*/ 	.short	0x0000
        /*0032*/ 	.short	0x0000
        /*0034*/ 	.byte	0x00, 0xf5, 0x21, 0x00


	//----- nvinfo : EIATTR_SPARSE_MMA_MASK
	.align		4
.L_19:
        /*0038*/ 	.byte	0x03, 0x50
        /*003a*/ 	.short	0x0000


	//----- nvinfo : EIATTR_MAXREG_COUNT
	.align		4
        /*003c*/ 	.byte	0x03, 0x1b
        /*003e*/ 	.short	0x00ff


	//----- nvinfo : EIATTR_MERCURY_ISA_VERSION
	.align		4
        /*0040*/ 	.byte	0x03, 0x5f
        /*0042*/ 	.short	0x0101


	//----- nvinfo : EIATTR_VRC_CTA_INIT_COUNT
	.align		4
        /*0044*/ 	.byte	0x02, 0x4a
	.zero		1
	.zero		1


	//----- nvinfo : EIATTR_EXIT_INSTR_OFFSETS
	.align		4
        /*0048*/ 	.byte	0x04, 0x1c
        /*004a*/ 	.short	(.L_21 - .L_20)


	//   ....[0]....
.L_20:
        /*004c*/ 	.word	0x00000090


	//----- nvinfo : EIATTR_CBANK_PARAM_SIZE
	.align		4
.L_21:
        /*0050*/ 	.byte	0x03, 0x19
        /*0052*/ 	.short	0x0018


	//----- nvinfo : EIATTR_PARAM_CBANK
	.align		4
        /*0054*/ 	.byte	0x04, 0x0a
        /*0056*/ 	.short	(.L_23 - .L_22)
	.align		4
.L_22:
        /*0058*/ 	.word	index@(.nv.constant0._Z19addTwoVariableByPtrPiS_S_)
        /*005c*/ 	.short	0x0380
        /*005e*/ 	.short	0x0018


	//----- nvinfo : EIATTR_SW_WAR
	.align		4
.L_23:
        /*0060*/ 	.byte	0x04, 0x36
        /*0062*/ 	.short	(.L_25 - .L_24)
.L_24:
        /*0064*/ 	.word	0x00000008
.L_25:


//--------------------- .nv.info._Z14addTwoVariableiiPi --------------------------
	.section	.nv.info._Z14addTwoVariableiiPi,"",@"SHT_CUDA_INFO"
	.sectionflags	@""
	.align	4


	//----- nvinfo : EIATTR_CUDA_API_VERSION
	.align		4
        /*0000*/ 	.byte	0x04, 0x37
        /*0002*/ 	.short	(.L_27 - .L_26)
.L_26:
        /*0004*/ 	.word	0x00000082


	//----- nvinfo : EIATTR_KPARAM_INFO
	.align		4
.L_27:
        /*0008*/ 	.byte	0x04, 0x17
        /*000a*/ 	.short	(.L_29 - .L_28)
.L_28:
        /*000c*/ 	.word	0x00000000
        /*0010*/ 	.short	0x0002
        /*0012*/ 	.short	0x0008
        /*0014*/ 	.byte	0x00, 0xf5, 0x21, 0x00


	//----- nvinfo : EIATTR_KPARAM_INFO
	.align		4
.L_29:
        /*0018*/ 	.byte	0x04, 0x17
        /*001a*/ 	.short	(.L_31 - .L_30)
.L_30:
        /*001c*/ 	.word	0x00000000
        /*0020*/ 	.short	0x0001
        /*0022*/ 	.short	0x0004
        /*0024*/ 	.byte	0x00, 0xf0, 0x11, 0x00


	//----- nvinfo : EIATTR_KPARAM_INFO
	.align		4
.L_31:
        /*0028*/ 	.byte	0x04, 0x17
        /*002a*/ 	.short	(.L_33 - .L_32)
.L_32:
        /*002c*/ 	.word	0x00000000
        /*0030*/ 	.short	0x0000
        /*0032*/ 	.short	0x0000
        /*0034*/ 	.byte	0x00, 0xf0, 0x11, 0x00


	//----- nvinfo : EIATTR_SPARSE_MMA_MASK
	.align		4
.L_33:
        /*0038*/ 	.byte	0x03, 0x50
        /*003a*/ 	.short	0x0000


	//----- nvinfo : EIATTR_MAXREG_COUNT
	.align		4
        /*003c*/ 	.byte	0x03, 0x1b
        /*003e*/ 	.short	0x00ff


	//----- nvinfo : EIATTR_MERCURY_ISA_VERSION
	.align		4
        /*0040*/ 	.byte	0x03, 0x5f
        /*0042*/ 	.short	0x0101


	//----- nvinfo : EIATTR_VRC_CTA_INIT_COUNT
	.align		4
        /*0044*/ 	.byte	0x02, 0x4a
	.zero		1
	.zero		1


	//----- nvinfo : EIATTR_EXIT_INSTR_OFFSETS
	.align		4
        /*0048*/ 	.byte	0x04, 0x1c
        /*004a*/ 	.short	(.L_35 - .L_34)


	//   ....[0]....
.L_34:
        /*004c*/ 	.word	0x00000060


	//----- nvinfo : EIATTR_CBANK_PARAM_SIZE
	.align		4
.L_35:
        /*0050*/ 	.byte	0x03, 0x19
        /*0052*/ 	.short	0x0010


	//----- nvinfo : EIATTR_PARAM_CBANK
	.align		4
        /*0054*/ 	.byte	0x04, 0x0a
        /*0056*/ 	.short	(.L_37 - .L_36)
	.align		4
.L_36:
        /*0058*/ 	.word	index@(.nv.constant0._Z14addTwoVariableiiPi)
        /*005c*/ 	.short	0x0380
        /*005e*/ 	.short	0x0010


	//----- nvinfo : EIATTR_SW_WAR
	.align		4
.L_37:
        /*0060*/ 	.byte	0x04, 0x36
        /*0062*/ 	.short	(.L_39 - .L_38)
.L_38:
        /*0064*/ 	.word	0x00000008
.L_39:


//--------------------- .nv.callgraph             --------------------------
	.section	.nv.callgraph,"",@"SHT_CUDA_CALLGRAPH"
	.align	4
	.sectionentsize	8
	.align		4
        /*0000*/ 	.word	0x00000000
	.align		4
        /*0004*/ 	.word	0xffffffff
	.align		4
        /*0008*/ 	.word	0x00000000
	.align		4
        /*000c*/ 	.word	0xfffffffe
	.align		4
        /*0010*/ 	.word	0x00000000
	.align		4
        /*0014*/ 	.word	0xfffffffd
	.align		4
        /*0018*/ 	.word	0x00000000
	.align		4
        /*001c*/ 	.word	0xfffffffc


//--------------------- .text._Z19addTwoVariableByPtrPiS_S_ --------------------------
	.section	.text._Z19addTwoVariableByPtrPiS_S_,"ax",@progbits
	.align	128
        .global         _Z19addTwoVariableByPtrPiS_S_
        .type           _Z19addTwoVariableByPtrPiS_S_,@function
        .size           _Z19addTwoVariableByPtrPiS_S_,(.L_x_2 - _Z19addTwoVariableByPtrPiS_S_)
        .other          _Z19addTwoVariableByPtrPiS_S_,@"STO_CUDA_ENTRY STV_DEFAULT"
_Z19addTwoVariableByPtrPiS_S_:
.text._Z19addTwoVariableByPtrPiS_S_:
[----:B------:R-:W-:Y:S08]  /*0000*/  LDC R1, c[0x0][0x37c] ;  /* 0x0000df00ff017b82 */ /* 0x000ff00000000800 */
[----:B------:R-:W0:Y:S01]  /*0010*/  LDC.64 R2, c[0x0][0x380] ;  /* 0x0000e000ff027b82 */ /* 0x000e220000000a00 */
[----:B------:R-:W0:Y:S07]  /*0020*/  LDCU.64 UR4, c[0x0][0x358] ;  /* 0x00006b00ff0477ac */ /* 0x000e2e0008000a00 */
[----:B------:R-:W1:Y:S01]  /*0030*/  LDC.64 R4, c[0x0][0x388] ;  /* 0x0000e200ff047b82 */ /* 0x000e620000000a00 */
[----:B0-----:R-:W2:Y:S04]  /*0040*/  LDG.E R2, desc[UR4][R2.64] ;  /* 0x0000000402027981 */ /* 0x001ea8000c1e1900 */
[----:B-1----:R-:W2:Y:S03]  /*0050*/  LDG.E R5, desc[UR4][R4.64] ;  /* 0x0000000404057981 */ /* 0x002ea6000c1e1900 */
[----:B------:R-:W0:Y:S01]  /*0060*/  LDC.64 R6, c[0x0][0x390] ;  /* 0x0000e400ff067b82 */ /* 0x000e220000000a00 */
[----:B--2---:R-:W-:-:S05]  /*0070*/  IADD3 R9, PT, PT, R2, R5, RZ ;  /* 0x0000000502097210 */ /* 0x004fca0007ffe0ff */
[----:B0-----:R-:W-:Y:S01]  /*0080*/  STG.E desc[UR4][R6.64], R9 ;  /* 0x0000000906007986 */ /* 0x001fe2000c101904 */
[----:B------:R-:W-:Y:S05]  /*0090*/  EXIT ;  /* 0x000000000000794d */ /* 0x000fea0003800000 */
.L_x_0:
[----:B------:R-:W-:-:S00]  /*00a0*/  BRA `(.L_x_0) ;  /* 0xfffffffc00fc7947 */ /* 0x000fc0000383ffff */
[----:B------:R-:W-:-:S00]  /*00b0*/  NOP ;  /* 0x0000000000007918 */ /* 0x000fc00000000000 */
        /* <DEDUP_REMOVED lines=12> */
.L_x_2:


//--------------------- .text._Z14addTwoVariableiiPi --------------------------
	.section	.text._Z14addTwoVariableiiPi,"ax",@progbits
	.align	128
        .global         _Z14addTwoVariableiiPi
        .type           _Z14addTwoVariableiiPi,@function
        .size           _Z14addTwoVariableiiPi,(.L_x_3 - _Z14addTwoVariableiiPi)
        .other          _Z14addTwoVariableiiPi,@"STO_CUDA_ENTRY STV_DEFAULT"
_Z14addTwoVariableiiPi:
.text._Z14addTwoVariableiiPi:
[----:B------:R-:W-:Y:S08]  /*0000*/  LDC R1, c[0x0][0x37c] ;  /* 0x0000df00ff017b82 */ /* 0x000ff00000000800 */
[----:B------:R-:W0:Y:S01]  /*0010*/  LDC.64 R4, c[0x0][0x380] ;  /* 0x0000e000ff047b82 */ /* 0x000e220000000a00 */
[----:B------:R-:W1:Y:S07]  /*0020*/  LDCU.64 UR4, c[0x0][0x358] ;  /* 0x00006b00ff0477ac */ /* 0x000e6e0008000a00 */
[----:B------:R-:W1:Y:S01]  /*0030*/  LDC.64 R2, c[0x0][0x388] ;  /* 0x0000e200ff027b82 */ /* 0x000e620000000a00 */
[----:B0-----:R-:W-:-:S05]  /*0040*/  IADD3 R5, PT, PT, R5, R4, RZ ;  /* 0x0000000405057210 */ /* 0x001fca0007ffe0ff */
[----:B-1----:R-:W-:Y:S01]  /*0050*/  STG.E desc[UR4][R2.64], R5 ;  /* 0x0000000502007986 */ /* 0x002fe2000c101904 */
[----:B------:R-:W-:Y:S05]  /*0060*/  EXIT ;  /* 0x000000000000794d */ /* 0x000fea0003800000 */
.L_x_1:
        /* <DEDUP_REMOVED lines=9> */
.L_x_3:


//--------------------- .nv.shared.reserved.0     --------------------------
	.section	.nv.shared.reserved.0,"aw",@nobits
	.weak		__nv_reservedSMEM_offset_0_alias
	.size		__nv_reservedSMEM_offset_0_alias, 0, 64
	.other		__nv_reservedSMEM_offset_0_alias,@"STO_CUDA_RESERVED_SHARED STV_DEFAULT"
__nv_reservedSMEM_offset_0_alias:
	.zero		0
	.zero		64


//--------------------- .nv.constant0._Z19addTwoVariableByPtrPiS_S_ --------------------------
	.section	.nv.constant0._Z19addTwoVariableByPtrPiS_S_,"a",@progbits
	.sectionflags	@""
	.align	4
.nv.constant0._Z19addTwoVariableByPtrPiS_S_:
	.zero		920


//--------------------- .nv.constant0._Z14addTwoVariableiiPi --------------------------
	.section	.nv.constant0._Z14addTwoVariableiiPi,"a",@progbits
	.sectionflags	@""
	.align	4
.nv.constant0._Z14addTwoVariableiiPi:
	.zero		912


//--------------------- SYMBOLS --------------------------

	.type		.nv.reservedSmem.offset0,@object
	.size		.nv.reservedSmem.offset0,0x4
